//
// Generated by NVIDIA NVVM Compiler
//
// Compiler Build ID: CL-36424714
// Cuda compilation tools, release 13.0, V13.0.88
// Based on NVVM 20.0.0
//

.version 9.0
.target sm_100
.address_size 64

	// .globl	_Z7dkernelv
.extern .func  (.param .b32 func_retval0) vprintf
(
	.param .b64 vprintf_param_0,
	.param .b64 vprintf_param_1
)
;
.global .align 1 .b8 $str[4] = {37, 100, 10};

.visible .entry _Z7dkernelv()
{
	.local .align 8 .b8 	__local_depot0[8];
	.reg .b64 	%SP;
	.reg .b64 	%SPL;
	.reg .pred 	%p<50>;
	.reg .b32 	%r<61>;
	.reg .b64 	%rd<51>;

	mov.u64 	%SPL, __local_depot0;
	cvta.local.u64 	%SP, %SPL;
	add.u64 	%rd2, %SP, 0;
	add.u64 	%rd1, %SPL, 0;
	mov.u32 	%r19, %ctaid.x;
	mov.u32 	%r20, %ntid.x;
	mov.u32 	%r21, %tid.x;
	mad.lo.s32 	%r22, %r19, %r20, %r21;
	shr.s32 	%r23, %r22, 31;
	shr.u32 	%r24, %r23, 27;
	add.s32 	%r25, %r22, %r24;
	and.b32  	%r26, %r25, -32;
	sub.s32 	%r1, %r22, %r26;
	add.s32 	%r2, %r22, 31;
	shl.b32 	%r3, %r22, 1;
	and.b32  	%r4, %r22, -32;
	add.s32 	%r5, %r3, -63;
	neg.s32 	%r59, %r1;
	mov.b32 	%r60, 0;
	mov.u64 	%rd3, $str;
$L__BB0_1:
	setp.gt.u32 	%p1, %r2, 62;
	setp.ne.s32 	%p2, %r59, 0;
	or.pred  	%p3, %p1, %p2;
	@%p3 bra 	$L__BB0_3;
	st.local.u32 	[%rd1], %r3;
	cvta.global.u64 	%rd4, %rd3;
	{ // callseq 0, 0
	.param .b64 param0;
	st.param.b64 	[param0], %rd4;
	.param .b64 param1;
	st.param.b64 	[param1], %rd2;
	.param .b32 retval0;
	call.uni (retval0), 
	vprintf, 
	(
	param0, 
	param1
	);
	ld.param.b32 	%r27, [retval0];
	} // callseq 0
$L__BB0_3:
	setp.ne.s32 	%p4, %r59, 0;
	setp.ne.s32 	%p5, %r4, 32;
	bar.sync 	0;
	or.pred  	%p6, %p5, %p4;
	@%p6 bra 	$L__BB0_5;
	st.local.u32 	[%rd1], %r5;
	cvta.global.u64 	%rd7, %rd3;
	{ // callseq 1, 0
	.param .b64 param0;
	st.param.b64 	[param0], %rd7;
	.param .b64 param1;
	st.param.b64 	[param1], %rd2;
	.param .b32 retval0;
	call.uni (retval0), 
	vprintf, 
	(
	param0, 
	param1
	);
	ld.param.b32 	%r29, [retval0];
	} // callseq 1
$L__BB0_5:
	setp.gt.u32 	%p7, %r2, 62;
	bar.sync 	0;
	add.s32 	%r9, %r60, 1;
	setp.ne.s32 	%p8, %r1, %r9;
	or.pred  	%p9, %p7, %p8;
	@%p9 bra 	$L__BB0_7;
	st.local.u32 	[%rd1], %r3;
	cvta.global.u64 	%rd10, %rd3;
	{ // callseq 2, 0
	.param .b64 param0;
	st.param.b64 	[param0], %rd10;
	.param .b64 param1;
	st.param.b64 	[param1], %rd2;
	.param .b32 retval0;
	call.uni (retval0), 
	vprintf, 
	(
	param0, 
	param1
	);
	ld.param.b32 	%r31, [retval0];
	} // callseq 2
$L__BB0_7:
	setp.ne.s32 	%p10, %r1, %r9;
	setp.ne.s32 	%p11, %r4, 32;
	bar.sync 	0;
	or.pred  	%p12, %p11, %p10;
	@%p12 bra 	$L__BB0_9;
	st.local.u32 	[%rd1], %r5;
	cvta.global.u64 	%rd13, %rd3;
	{ // callseq 3, 0
	.param .b64 param0;
	st.param.b64 	[param0], %rd13;
	.param .b64 param1;
	st.param.b64 	[param1], %rd2;
	.param .b32 retval0;
	call.uni (retval0), 
	vprintf, 
	(
	param0, 
	param1
	);
	ld.param.b32 	%r33, [retval0];
	} // callseq 3
$L__BB0_9:
	setp.gt.u32 	%p13, %r2, 62;
	bar.sync 	0;
	add.s32 	%r10, %r60, 2;
	setp.ne.s32 	%p14, %r1, %r10;
	or.pred  	%p15, %p13, %p14;
	@%p15 bra 	$L__BB0_11;
	st.local.u32 	[%rd1], %r3;
	cvta.global.u64 	%rd16, %rd3;
	{ // callseq 4, 0
	.param .b64 param0;
	st.param.b64 	[param0], %rd16;
	.param .b64 param1;
	st.param.b64 	[param1], %rd2;
	.param .b32 retval0;
	call.uni (retval0), 
	vprintf, 
	(
	param0, 
	param1
	);
	ld.param.b32 	%r35, [retval0];
	} // callseq 4
$L__BB0_11:
	setp.ne.s32 	%p16, %r1, %r10;
	setp.ne.s32 	%p17, %r4, 32;
	bar.sync 	0;
	or.pred  	%p18, %p17, %p16;
	@%p18 bra 	$L__BB0_13;
	st.local.u32 	[%rd1], %r5;
	cvta.global.u64 	%rd19, %rd3;
	{ // callseq 5, 0
	.param .b64 param0;
	st.param.b64 	[param0], %rd19;
	.param .b64 param1;
	st.param.b64 	[param1], %rd2;
	.param .b32 retval0;
	call.uni (retval0), 
	vprintf, 
	(
	param0, 
	param1
	);
	ld.param.b32 	%r37, [retval0];
	} // callseq 5
$L__BB0_13:
	setp.gt.u32 	%p19, %r2, 62;
	bar.sync 	0;
	add.s32 	%r11, %r60, 3;
	setp.ne.s32 	%p20, %r1, %r11;
	or.pred  	%p21, %p19, %p20;
	@%p21 bra 	$L__BB0_15;
	st.local.u32 	[%rd1], %r3;
	cvta.global.u64 	%rd22, %rd3;
	{ // callseq 6, 0
	.param .b64 param0;
	st.param.b64 	[param0], %rd22;
	.param .b64 param1;
	st.param.b64 	[param1], %rd2;
	.param .b32 retval0;
	call.uni (retval0), 
	vprintf, 
	(
	param0, 
	param1
	);
	ld.param.b32 	%r39, [retval0];
	} // callseq 6
$L__BB0_15:
	setp.ne.s32 	%p22, %r1, %r11;
	setp.ne.s32 	%p23, %r4, 32;
	bar.sync 	0;
	or.pred  	%p24, %p23, %p22;
	@%p24 bra 	$L__BB0_17;
	st.local.u32 	[%rd1], %r5;
	cvta.global.u64 	%rd25, %rd3;
	{ // callseq 7, 0
	.param .b64 param0;
	st.param.b64 	[param0], %rd25;
	.param .b64 param1;
	st.param.b64 	[param1], %rd2;
	.param .b32 retval0;
	call.uni (retval0), 
	vprintf, 
	(
	param0, 
	param1
	);
	ld.param.b32 	%r41, [retval0];
	} // callseq 7
$L__BB0_17:
	setp.gt.u32 	%p25, %r2, 62;
	bar.sync 	0;
	add.s32 	%r12, %r60, 4;
	setp.ne.s32 	%p26, %r1, %r12;
	or.pred  	%p27, %p25, %p26;
	@%p27 bra 	$L__BB0_19;
	st.local.u32 	[%rd1], %r3;
	cvta.global.u64 	%rd28, %rd3;
	{ // callseq 8, 0
	.param .b64 param0;
	st.param.b64 	[param0], %rd28;
	.param .b64 param1;
	st.param.b64 	[param1], %rd2;
	.param .b32 retval0;
	call.uni (retval0), 
	vprintf, 
	(
	param0, 
	param1
	);
	ld.param.b32 	%r43, [retval0];
	} // callseq 8
$L__BB0_19:
	setp.ne.s32 	%p28, %r1, %r12;
	setp.ne.s32 	%p29, %r4, 32;
	bar.sync 	0;
	or.pred  	%p30, %p29, %p28;
	@%p30 bra 	$L__BB0_21;
	st.local.u32 	[%rd1], %r5;
	cvta.global.u64 	%rd31, %rd3;
	{ // callseq 9, 0
	.param .b64 param0;
	st.param.b64 	[param0], %rd31;
	.param .b64 param1;
	st.param.b64 	[param1], %rd2;
	.param .b32 retval0;
	call.uni (retval0), 
	vprintf, 
	(
	param0, 
	param1
	);
	ld.param.b32 	%r45, [retval0];
	} // callseq 9
$L__BB0_21:
	setp.gt.u32 	%p31, %r2, 62;
	bar.sync 	0;
	add.s32 	%r13, %r60, 5;
	setp.ne.s32 	%p32, %r1, %r13;
	or.pred  	%p33, %p31, %p32;
	@%p33 bra 	$L__BB0_23;
	st.local.u32 	[%rd1], %r3;
	cvta.global.u64 	%rd34, %rd3;
	{ // callseq 10, 0
	.param .b64 param0;
	st.param.b64 	[param0], %rd34;
	.param .b64 param1;
	st.param.b64 	[param1], %rd2;
	.param .b32 retval0;
	call.uni (retval0), 
	vprintf, 
	(
	param0, 
	param1
	);
	ld.param.b32 	%r47, [retval0];
	} // callseq 10
$L__BB0_23:
	setp.ne.s32 	%p34, %r1, %r13;
	setp.ne.s32 	%p35, %r4, 32;
	bar.sync 	0;
	or.pred  	%p36, %p35, %p34;
	@%p36 bra 	$L__BB0_25;
	st.local.u32 	[%rd1], %r5;
	cvta.global.u64 	%rd37, %rd3;
	{ // callseq 11, 0
	.param .b64 param0;
	st.param.b64 	[param0], %rd37;
	.param .b64 param1;
	st.param.b64 	[param1], %rd2;
	.param .b32 retval0;
	call.uni (retval0), 
	vprintf, 
	(
	param0, 
	param1
	);
	ld.param.b32 	%r49, [retval0];
	} // callseq 11
$L__BB0_25:
	setp.gt.u32 	%p37, %r2, 62;
	bar.sync 	0;
	add.s32 	%r14, %r60, 6;
	setp.ne.s32 	%p38, %r1, %r14;
	or.pred  	%p39, %p37, %p38;
	@%p39 bra 	$L__BB0_27;
	st.local.u32 	[%rd1], %r3;
	cvta.global.u64 	%rd40, %rd3;
	{ // callseq 12, 0
	.param .b64 param0;
	st.param.b64 	[param0], %rd40;
	.param .b64 param1;
	st.param.b64 	[param1], %rd2;
	.param .b32 retval0;
	call.uni (retval0), 
	vprintf, 
	(
	param0, 
	param1
	);
	ld.param.b32 	%r51, [retval0];
	} // callseq 12
$L__BB0_27:
	setp.ne.s32 	%p40, %r1, %r14;
	setp.ne.s32 	%p41, %r4, 32;
	bar.sync 	0;
	or.pred  	%p42, %p41, %p40;
	@%p42 bra 	$L__BB0_29;
	st.local.u32 	[%rd1], %r5;
	cvta.global.u64 	%rd43, %rd3;
	{ // callseq 13, 0
	.param .b64 param0;
	st.param.b64 	[param0], %rd43;
	.param .b64 param1;
	st.param.b64 	[param1], %rd2;
	.param .b32 retval0;
	call.uni (retval0), 
	vprintf, 
	(
	param0, 
	param1
	);
	ld.param.b32 	%r53, [retval0];
	} // callseq 13
$L__BB0_29:
	setp.gt.u32 	%p43, %r2, 62;
	bar.sync 	0;
	add.s32 	%r15, %r60, 7;
	setp.ne.s32 	%p44, %r1, %r15;
	or.pred  	%p45, %p43, %p44;
	@%p45 bra 	$L__BB0_31;
	st.local.u32 	[%rd1], %r3;
	cvta.global.u64 	%rd46, %rd3;
	{ // callseq 14, 0
	.param .b64 param0;
	st.param.b64 	[param0], %rd46;
	.param .b64 param1;
	st.param.b64 	[param1], %rd2;
	.param .b32 retval0;
	call.uni (retval0), 
	vprintf, 
	(
	param0, 
	param1
	);
	ld.param.b32 	%r55, [retval0];
	} // callseq 14
$L__BB0_31:
	setp.ne.s32 	%p46, %r1, %r15;
	setp.ne.s32 	%p47, %r4, 32;
	bar.sync 	0;
	or.pred  	%p48, %p47, %p46;
	@%p48 bra 	$L__BB0_33;
	st.local.u32 	[%rd1], %r5;
	cvta.global.u64 	%rd49, %rd3;
	{ // callseq 15, 0
	.param .b64 param0;
	st.param.b64 	[param0], %rd49;
	.param .b64 param1;
	st.param.b64 	[param1], %rd2;
	.param .b32 retval0;
	call.uni (retval0), 
	vprintf, 
	(
	param0, 
	param1
	);
	ld.param.b32 	%r57, [retval0];
	} // callseq 15
$L__BB0_33:
	bar.sync 	0;
	add.s32 	%r60, %r60, 8;
	add.s32 	%r59, %r59, 8;
	setp.ne.s32 	%p49, %r60, 32;
	@%p49 bra 	$L__BB0_1;
	ret;

}


// ===== COMPILED SASS (sm_100) =====

	.target	sm_100

	.elftype	@"ET_EXEC"


//--------------------- .note.nv.tkinfo           --------------------------
	.section	.note.nv.tkinfo,"",@"SHT_NOTE"
	.sectionflags	@"SHF_NOTE_NV_TKINFO"
	.tkinfo
        /*0018*/ 	.word	0x00000002
        /*0030*/ 	.string	""
        /*0030*/ 	.string	"ptxas"
        /*0030*/ 	.string	"Cuda compilation tools, release 13.0, V13.0.88"
        /*0030*/ 	.string	"Build cuda_13.0.r13.0/compiler.36424714_0"
        /*0030*/ 	.string	"-arch sm_100 -m 64 "



//--------------------- .note.nv.cuinfo           --------------------------
	.section	.note.nv.cuinfo,"",@"SHT_NOTE"
	.sectionflags	@"SHF_NOTE_NV_CUINFO"
        /*0018*/ 	.short	0x0002
        /*001a*/ 	.short	0x0064
        /*001c*/ 	.short	0x0082
	.zero		2


//--------------------- .nv.info                  --------------------------
	.section	.nv.info,"",@"SHT_CUDA_INFO"
	.align	4


	//----- nvinfo : EIATTR_REGCOUNT
	.align		4
        /*0000*/ 	.byte	0x04, 0x2f
        /*0002*/ 	.short	(.L_2 - .L_1)
	.align		4
.L_1:
        /*0004*/ 	.word	index@(_Z7dkernelv)
        /*0008*/ 	.word	0x0000001c


	//----- nvinfo : EIATTR_FRAME_SIZE
	.align		4
.L_2:
        /*000c*/ 	.byte	0x04, 0x11
        /*000e*/ 	.short	(.L_4 - .L_3)
	.align		4
.L_3:
        /*0010*/ 	.word	index@(_Z7dkernelv)
        /*0014*/ 	.word	0x00000008


	//----- nvinfo : EIATTR_MIN_STACK_SIZE
	.align		4
.L_4:
        /*0018*/ 	.byte	0x04, 0x12
        /*001a*/ 	.short	(.L_6 - .L_5)
	.align		4
.L_5:
        /*001c*/ 	.word	index@(_Z7dkernelv)
        /*0020*/ 	.word	0x00000008
.L_6:


//--------------------- .nv.compat                --------------------------
	.section	.nv.compat,"",@"SHT_CUDA_COMPAT_INFO"
	.align	4
        /*0000*/ 	.byte	0x02, 0x09, 0x00, 0x00, 0x02, 0x02, 0x01, 0x00, 0x02, 0x05, 0x05, 0x00, 0x03, 0x07, 0x01, 0x01
        /*0010*/ 	.byte	0x02, 0x03, 0x00, 0x00, 0x02, 0x06, 0x01, 0x00, 0x04, 0x0b, 0x08, 0x00, 0x09, 0x00, 0x00, 0x00
        /*0020*/ 	.byte	0x00, 0x00, 0x00, 0x00


//--------------------- .nv.info._Z7dkernelv      --------------------------
	.section	.nv.info._Z7dkernelv,"",@"SHT_CUDA_INFO"
	.sectionflags	@""
	.align	4


	//----- nvinfo : EIATTR_CUDA_API_VERSION
	.align		4
        /*0000*/ 	.byte	0x04, 0x37
        /*0002*/ 	.short	(.L_8 - .L_7)
.L_7:
        /*0004*/ 	.word	0x00000082


	//----- nvinfo : EIATTR_SPARSE_MMA_MASK
	.align		4
.L_8:
        /*0008*/ 	.byte	0x03, 0x50
        /*000a*/ 	.short	0x0000


	//----- nvinfo : EIATTR_MAXREG_COUNT
	.align		4
        /*000c*/ 	.byte	0x03, 0x1b
        /*000e*/ 	.short	0x00ff


	//----- nvinfo : EIATTR_NUM_BARRIERS
	.align		4
        /*0010*/ 	.byte	0x02, 0x4c
        /*0012*/ 	.byte	0x01
	.zero		1


	//----- nvinfo : EIATTR_EXTERNS
	.align		4
        /*0014*/ 	.byte	0x04, 0x0f
        /*0016*/ 	.short	(.L_10 - .L_9)


	//   ....[0]....
	.align		4
.L_9:
        /*0018*/ 	.word	index@(vprintf)


	//----- nvinfo : EIATTR_MERCURY_ISA_VERSION
	.align		4
.L_10:
        /*001c*/ 	.byte	0x03, 0x5f
        /*001e*/ 	.short	0x0101


	//----- nvinfo : EIATTR_VRC_CTA_INIT_COUNT
	.align		4
        /*0020*/ 	.byte	0x02, 0x4a
	.zero		1
	.zero		1


	//----- nvinfo : EIATTR_SYSCALL_OFFSETS
	.align		4
        /*0024*/ 	.byte	0x04, 0x46
        /*0026*/ 	.short	(.L_12 - .L_11)


	//   ....[0]....
.L_11:
        /*0028*/ 	.word	0x00000200


	//   ....[1]....
        /*002c*/ 	.word	0x000002f0


	//   ....[2]....
        /*0030*/ 	.word	0x000003f0


	//   ....[3]....
        /*0034*/ 	.word	0x000004e0


	//   ....[4]....
        /*0038*/ 	.word	0x000005e0


	//   ....[5]....
        /*003c*/ 	.word	0x000006d0


	//   ....[6]....
        /*0040*/ 	.word	0x000007d0


	//   ....[7]....
        /*0044*/ 	.word	0x000008c0


	//   ....[8]....
        /*0048*/ 	.word	0x000009c0


	//   ....[9]....
        /*004c*/ 	.word	0x00000ab0


	//   ....[10]....
        /*0050*/ 	.word	0x00000bb0


	//   ....[11]....
        /*0054*/ 	.word	0x00000ca0


	//   ....[12]....
        /*0058*/ 	.word	0x00000da0


	//   ....[13]....
        /*005c*/ 	.word	0x00000e90


	//   ....[14]....
        /*0060*/ 	.word	0x00000f90


	//   ....[15]....
        /*0064*/ 	.word	0x00001080


	//----- nvinfo : EIATTR_EXIT_INSTR_OFFSETS
	.align		4
.L_12:
        /*0068*/ 	.byte	0x04, 0x1c
        /*006a*/ 	.short	(.L_14 - .L_13)


	//   ....[0]....
.L_13:
        /*006c*/ 	.word	0x000010f0


	//----- nvinfo : EIATTR_CRS_STACK_SIZE
	.align		4
.L_14:
        /*0070*/ 	.byte	0x04, 0x1e
        /*0072*/ 	.short	(.L_16 - .L_15)
.L_15:
        /*0074*/ 	.word	0x00000000


	//----- nvinfo : EIATTR_SW_WAR
	.align		4
.L_16:
        /*0078*/ 	.byte	0x04, 0x36
        /*007a*/ 	.short	(.L_18 - .L_17)
.L_17:
        /*007c*/ 	.word	0x00000008
.L_18:


//--------------------- .nv.callgraph             --------------------------
	.section	.nv.callgraph,"",@"SHT_CUDA_CALLGRAPH"
	.align	4
	.sectionentsize	8
	.align		4
        /*0000*/ 	.word	0x00000000
	.align		4
        /*0004*/ 	.word	0xffffffff
	.align		4
        /*0008*/ 	.word	index@(_Z7dkernelv)
	.align		4
        /*000c*/ 	.word	index@(vprintf)
	.align		4
        /*0010*/ 	.word	0x00000000
	.align		4
        /*0014*/ 	.word	0xfffffffe
	.align		4
        /*0018*/ 	.word	0x00000000
	.align		4
        /*001c*/ 	.word	0xfffffffd
	.align		4
        /*0020*/ 	.word	0x00000000
	.align		4
        /*0024*/ 	.word	0xfffffffc


//--------------------- .nv.constant4             --------------------------
	.section	.nv.constant4,"a",@progbits
	.align	8
	.align		8
.nv.constant4:
        /*0000*/ 	.dword	vprintf
	.align		8
        /*0008*/ 	.dword	$str


//--------------------- .text._Z7dkernelv         --------------------------
	.section	.text._Z7dkernelv,"ax",@progbits
	.align	128
        .global         _Z7dkernelv
        .type           _Z7dkernelv,@function
        .size           _Z7dkernelv,(.L_x_18 - _Z7dkernelv)
        .other          _Z7dkernelv,@"STO_CUDA_ENTRY STV_DEFAULT"
_Z7dkernelv:
.text._Z7dkernelv:
[----:B------:R-:W0:Y:S01]  /*0000*/  LDC R1, c[0x0][0x37c] ;  /* 0x0000df00ff017b82 */ /* 0x000e220000000800 */
[----:B------:R-:W1:Y:S01]  /*0010*/  S2R R0, SR_TID.X ;  /* 0x0000000000007919 */ /* 0x000e620000002100 */
[----:B------:R-:W2:Y:S06]  /*0020*/  LDCU UR5, c[0x0][0x2fc] ;  /* 0x00005f80ff0577ac */ /* 0x000eac0008000800 */
[----:B------:R-:W1:Y:S01]  /*0030*/  S2UR UR6, SR_CTAID.X ;  /* 0x00000000000679c3 */ /* 0x000e620000002500 */
[----:B0-----:R-:W-:Y:S01]  /*0040*/  VIADD R1, R1, 0xfffffff8 ;  /* 0xfffffff801017836 */ /* 0x001fe20000000000 */
[----:B------:R-:W0:Y:S01]  /*0050*/  LDCU UR4, c[0x0][0x2f8] ;  /* 0x00005f00ff0477ac */ /* 0x000e220008000800 */
[----:B------:R-:W-:-:S05]  /*0060*/  UMOV UR36, URZ ;  /* 0x000000ff00247c82 */ /* 0x000fca0008000000 */
[----:B------:R-:W1:Y:S01]  /*0070*/  LDC R23, c[0x0][0x360] ;  /* 0x0000d800ff177b82 */ /* 0x000e620000000800 */
[----:B0-----:R-:W-:-:S05]  /*0080*/  IADD3 R19, P0, PT, R1, UR4, RZ ;  /* 0x0000000401137c10 */ /* 0x001fca000ff1e0ff */
[----:B--2---:R-:W-:Y:S02]  /*0090*/  IMAD.X R17, RZ, RZ, UR5, P0 ;  /* 0x00000005ff117e24 */ /* 0x004fe400080e06ff */
[----:B-1----:R-:W-:-:S04]  /*00a0*/  IMAD R23, R23, UR6, R0 ;  /* 0x0000000617177c24 */ /* 0x002fc8000f8e0200 */
[C---:B------:R-:W-:Y:S01]  /*00b0*/  IMAD.SHL.U32 R18, R23.reuse, 0x2, RZ ;  /* 0x0000000217127824 */ /* 0x040fe200078e00ff */
[----:B------:R-:W-:Y:S01]  /*00c0*/  SHF.R.S32.HI R0, RZ, 0x1f, R23 ;  /* 0x0000001fff007819 */ /* 0x000fe20000011417 */
[----:B------:R-:W-:Y:S02]  /*00d0*/  VIADD R24, R23, 0x1f ;  /* 0x0000001f17187836 */ /* 0x000fe40000000000 */
[----:B------:R-:W-:Y:S01]  /*00e0*/  VIADD R16, R18, 0xffffffc1 ;  /* 0xffffffc112107836 */ /* 0x000fe20000000000 */
[----:B------:R-:W-:-:S04]  /*00f0*/  LEA.HI R0, R0, R23, RZ, 0x5 ;  /* 0x0000001700007211 */ /* 0x000fc800078f28ff */
[----:B------:R-:W-:-:S05]  /*0100*/  LOP3.LUT R0, R0, 0xffffffe0, RZ, 0xc0, !PT ;  /* 0xffffffe000007812 */ /* 0x000fca00078ec0ff */
[C---:B------:R-:W-:Y:S01]  /*0110*/  IMAD.IADD R25, R23.reuse, 0x1, -R0 ;  /* 0x0000000117197824 */ /* 0x040fe200078e0a00 */
[----:B------:R-:W-:-:S03]  /*0120*/  LOP3.LUT R23, R23, 0xffffffe0, RZ, 0xc0, !PT ;  /* 0xffffffe017177812 */ /* 0x000fc600078ec0ff */
[----:B------:R-:W-:-:S07]  /*0130*/  IMAD.MOV R22, RZ, RZ, -R25 ;  /* 0x000000ffff167224 */ /* 0x000fce00078e0a19 */
.L_x_16:
[----:B------:R-:W-:-:S04]  /*0140*/  ISETP.NE.AND P0, PT, R22, RZ, PT ;  /* 0x000000ff1600720c */ /* 0x000fc80003f05270 */
[----:B------:R-:W-:-:S13]  /*0150*/  ISETP.GT.U32.OR P0, PT, R24, 0x3e, P0 ;  /* 0x0000003e1800780c */ /* 0x000fda0000704470 */
[----:B------:R-:W-:Y:S05]  /*0160*/  @P0 BRA `(.L_x_0) ;  /* 0x0000000000280947 */ /* 0x000fea0003800000 */
[----:B------:R-:W-:Y:S01]  /*0170*/  MOV R2, 0x0 ;  /* 0x0000000000027802 */ /* 0x000fe20000000f00 */
[----:B------:R0:W-:Y:S01]  /*0180*/  STL [R1], R18 ;  /* 0x0000001201007387 */ /* 0x0001e20000100800 */
[----:B------:R-:W1:Y:S01]  /*0190*/  LDCU.64 UR4, c[0x4][0x8] ;  /* 0x01000100ff0477ac */ /* 0x000e620008000a00 */
[----:B------:R-:W-:Y:S02]  /*01a0*/  IMAD.MOV.U32 R6, RZ, RZ, R19 ;  /* 0x000000ffff067224 */ /* 0x000fe400078e0013 */
[----:B------:R-:W-:Y:S01]  /*01b0*/  IMAD.MOV.U32 R7, RZ, RZ, R17 ;  /* 0x000000ffff077224 */ /* 0x000fe200078e0011 */
[----:B------:R-:W2:Y:S01]  /*01c0*/  LDC.64 R2, c[0x4][R2] ;  /* 0x0100000002027b82 */ /* 0x000ea20000000a00 */
[----:B-1----:R-:W-:Y:S02]  /*01d0*/  IMAD.U32 R4, RZ, RZ, UR4 ;  /* 0x00000004ff047e24 */ /* 0x002fe4000f8e00ff */
[----:B0-----:R-:W-:-:S07]  /*01e0*/  IMAD.U32 R5, RZ, RZ, UR5 ;  /* 0x00000005ff057e24 */ /* 0x001fce000f8e00ff */
[----:B------:R-:W-:-:S07]  /*01f0*/  LEPC R20, `(.L_x_0) ;  /* 0x000000001014794e */ /* 0x000fce0000000000 */
[----:B--2---:R-:W-:Y:S05]  /*0200*/  CALL.ABS.NOINC R2 ;  /* 0x0000000002007343 */ /* 0x004fea0003c00000 */
.L_x_0:
[----:B------:R-:W-:Y:S01]  /*0210*/  ISETP.NE.AND P0, PT, R22, RZ, PT ;  /* 0x000000ff1600720c */ /* 0x000fe20003f05270 */
[----:B------:R-:W-:Y:S05]  /*0220*/  WARPSYNC.ALL ;  /* 0x0000000000007948 */ /* 0x000fea0003800000 */
[----:B------:R-:W-:Y:S01]  /*0230*/  BAR.SYNC.DEFER_BLOCKING 0x0 ;  /* 0x0000000000007b1d */ /* 0x000fe20000010000 */
[----:B------:R-:W-:-:S13]  /*0240*/  ISETP.NE.OR P0, PT, R23, 0x20, P0 ;  /* 0x000000201700780c */ /* 0x000fda0000705670 */
        /* <DEDUP_REMOVED lines=11> */
.L_x_1:
[----:B------:R-:W-:Y:S05]  /*0300*/  WARPSYNC.ALL ;  /* 0x0000000000007948 */ /* 0x000fea0003800000 */
[----:B------:R-:W-:Y:S01]  /*0310*/  UIADD3 UR37, UPT, UPT, UR36, 0x1, URZ ;  /* 0x0000000124257890 */ /* 0x000fe2000fffe0ff */
[----:B------:R-:W-:Y:S05]  /*0320*/  BAR.SYNC.DEFER_BLOCKING 0x0 ;  /* 0x0000000000007b1d */ /* 0x000fea0000010000 */
[----:B------:R-:W-:-:S04]  /*0330*/  ISETP.NE.AND P0, PT, R25, UR37, PT ;  /* 0x0000002519007c0c */ /* 0x000fc8000bf05270 */
        /* <DEDUP_REMOVED lines=12> */
.L_x_2:
[----:B------:R-:W-:Y:S01]  /*0400*/  ISETP.NE.AND P0, PT, R25, UR37, PT ;  /* 0x0000002519007c0c */ /* 0x000fe2000bf05270 */
        /* <DEDUP_REMOVED lines=14> */
.L_x_3:
        /* <DEDUP_REMOVED lines=12> */
[----:B-1----:R-:W-:Y:S01]  /*05b0*/  IMAD.U32 R4, RZ, RZ, UR4 ;  /* 0x00000004ff047e24 */ /* 0x002fe2000f8e00ff */
[----:B0-----:R-:W-:-:S07]  /*05c0*/  MOV R5, UR5 ;  /* 0x0000000500057c02 */ /* 0x001fce0008000f00 */
[----:B------:R-:W-:-:S07]  /*05d0*/  LEPC R20, `(.L_x_4) ;  /* 0x000000001014794e */ /* 0x000fce0000000000 */
[----:B--2---:R-:W-:Y:S05]  /*05e0*/  CALL.ABS.NOINC R2 ;  /* 0x0000000002007343 */ /* 0x004fea0003c00000 */
.L_x_4:
        /* <DEDUP_REMOVED lines=15> */
.L_x_5:
        /* <DEDUP_REMOVED lines=16> */
.L_x_6:
        /* <DEDUP_REMOVED lines=15> */
.L_x_7:
        /* <DEDUP_REMOVED lines=9> */
[----:B------:R-:W-:Y:S01]  /*0960*/  MOV R6, R19 ;  /* 0x0000001300067202 */ /* 0x000fe20000000f00 */
[----:B------:R-:W-:Y:S02]  /*0970*/  IMAD.MOV.U32 R7, RZ, RZ, R17 ;  /* 0x000000ffff077224 */ /* 0x000fe400078e0011 */
[----:B------:R-:W2:Y:S01]  /*0980*/  LDC.64 R2, c[0x4][R2] ;  /* 0x0100000002027b82 */ /* 0x000ea20000000a00 */
[----:B-1----:R-:W-:Y:S02]  /*0990*/  IMAD.U32 R4, RZ, RZ, UR4 ;  /* 0x00000004ff047e24 */ /* 0x002fe4000f8e00ff */
[----:B0-----:R-:W-:-:S07]  /*09a0*/  IMAD.U32 R5, RZ, RZ, UR5 ;  /* 0x00000005ff057e24 */ /* 0x001fce000f8e00ff */
[----:B------:R-:W-:-:S07]  /*09b0*/  LEPC R20, `(.L_x_8) ;  /* 0x000000001014794e */ /* 0x000fce0000000000 */
[----:B--2---:R-:W-:Y:S05]  /*09c0*/  CALL.ABS.NOINC R2 ;  /* 0x0000000002007343 */ /* 0x004fea0003c00000 */
.L_x_8:
        /* <DEDUP_REMOVED lines=15> */
.L_x_9:
        /* <DEDUP_REMOVED lines=16> */
.L_x_10:
        /* <DEDUP_REMOVED lines=15> */
.L_x_11:
        /* <DEDUP_REMOVED lines=16> */
.L_x_12:
        /* <DEDUP_REMOVED lines=15> */
.L_x_13:
        /* <DEDUP_REMOVED lines=16> */
.L_x_14:
        /* <DEDUP_REMOVED lines=15> */
.L_x_15:
[----:B------:R-:W-:Y:S05]  /*1090*/  WARPSYNC.ALL ;  /* 0x0000000000007948 */ /* 0x000fea0003800000 */
[----:B------:R-:W-:Y:S01]  /*10a0*/  BAR.SYNC.DEFER_BLOCKING 0x0 ;  /* 0x0000000000007b1d */ /* 0x000fe20000010000 */
[----:B------:R-:W-:Y:S01]  /*10b0*/  UIADD3 UR36, UPT, UPT, UR36, 0x8, URZ ;  /* 0x0000000824247890 */ /* 0x000fe2000fffe0ff */
[----:B------:R-:W-:-:S03]  /*10c0*/  VIADD R22, R22, 0x8 ;  /* 0x0000000816167836 */ /* 0x000fc60000000000 */
[----:B------:R-:W-:-:S09]  /*10d0*/  UISETP.NE.AND UP0, UPT, UR36, 0x20, UPT ;  /* 0x000000202400788c */ /* 0x000fd2000bf05270 */
[----:B------:R-:W-:Y:S05]  /*10e0*/  BRA.U UP0, `(.L_x_16) ;  /* 0xfffffff100147547 */ /* 0x000fea000b83ffff */
[----:B------:R-:W-:Y:S05]  /*10f0*/  EXIT ;  /* 0x000000000000794d */ /* 0x000fea0003800000 */
.L_x_17:
[----:B------:R-:W-:-:S00]  /*1100*/  BRA `(.L_x_17) ;  /* 0xfffffffc00fc7947 */ /* 0x000fc0000383ffff */
[----:B------:R-:W-:-:S00]  /*1110*/  NOP ;  /* 0x0000000000007918 */ /* 0x000fc00000000000 */
        /* <DEDUP_REMOVED lines=14> */
.L_x_18:


//--------------------- .nv.global.init           --------------------------
	.section	.nv.global.init,"aw",@progbits
.nv.global.init:
	.type		$str,@object
	.size		$str,(.L_0 - $str)
$str:
        /*0000*/ 	.byte	0x25, 0x64, 0x0a, 0x00
.L_0:


//--------------------- .nv.shared.reserved.0     --------------------------
	.section	.nv.shared.reserved.0,"aw",@nobits
	.weak		__nv_reservedSMEM_offset_0_alias
	.size		__nv_reservedSMEM_offset_0_alias, 0, 64
	.other		__nv_reservedSMEM_offset_0_alias,@"STO_CUDA_RESERVED_SHARED STV_DEFAULT"
__nv_reservedSMEM_offset_0_alias:
	.zero		0
	.zero		64


//--------------------- .nv.constant0._Z7dkernelv --------------------------
	.section	.nv.constant0._Z7dkernelv,"a",@progbits
	.sectionflags	@""
	.align	4
.nv.constant0._Z7dkernelv:
	.zero		896


//--------------------- SYMBOLS --------------------------

	.type		.nv.reservedSmem.offset0,@object
	.size		.nv.reservedSmem.offset0,0x4
	.type		vprintf,@function
